//
// Generated by NVIDIA NVVM Compiler
//
// Compiler Build ID: CL-36424714
// Cuda compilation tools, release 13.0, V13.0.88
// Based on NVVM 20.0.0
//

.version 9.0
.target sm_100
.address_size 64

	// .globl	_Z13mergeVec_halfIiEvPT_S1_l

.visible .entry _Z13mergeVec_halfIiEvPT_S1_l(
	.param .u64 .ptr .align 1 _Z13mergeVec_halfIiEvPT_S1_l_param_0,
	.param .u64 .ptr .align 1 _Z13mergeVec_halfIiEvPT_S1_l_param_1,
	.param .u64 _Z13mergeVec_halfIiEvPT_S1_l_param_2
)
{
	.reg .pred 	%p<24>;
	.reg .b32 	%r<22>;
	.reg .b64 	%rd<149>;

	ld.param.u64 	%rd81, [_Z13mergeVec_halfIiEvPT_S1_l_param_0];
	ld.param.u64 	%rd82, [_Z13mergeVec_halfIiEvPT_S1_l_param_1];
	ld.param.u64 	%rd80, [_Z13mergeVec_halfIiEvPT_S1_l_param_2];
	cvta.to.global.u64 	%rd1, %rd82;
	cvta.to.global.u64 	%rd2, %rd81;
	mov.u32 	%r1, %ctaid.x;
	cvt.u64.u32 	%rd83, %r1;
	mul.lo.s64 	%rd3, %rd80, %rd83;
	add.s64 	%rd84, %rd3, %rd80;
	add.s64 	%rd85, %rd3, %rd84;
	add.s64 	%rd86, %rd85, -1;
	shr.u64 	%rd87, %rd86, 63;
	add.s64 	%rd88, %rd86, %rd87;
	shr.s64 	%rd89, %rd88, 1;
	add.s64 	%rd6, %rd89, 1;
	setp.gt.s64 	%p1, %rd3, %rd89;
	setp.ge.s64 	%p2, %rd6, %rd84;
	or.pred  	%p3, %p1, %p2;
	mov.u64 	%rd123, %rd3;
	mov.u64 	%rd124, %rd6;
	mov.u64 	%rd125, %rd3;
	@%p3 bra 	$L__BB0_3;
	mov.u64 	%rd125, %rd3;
	mov.u64 	%rd124, %rd6;
	mov.u64 	%rd123, %rd3;
$L__BB0_2:
	shl.b64 	%rd90, %rd123, 2;
	add.s64 	%rd91, %rd2, %rd90;
	ld.global.u32 	%r2, [%rd91];
	shl.b64 	%rd92, %rd124, 2;
	add.s64 	%rd93, %rd2, %rd92;
	ld.global.u32 	%r4, [%rd93];
	setp.gt.s32 	%p4, %r2, %r4;
	setp.le.s32 	%p5, %r2, %r4;
	selp.u64 	%rd94, 1, 0, %p5;
	add.s64 	%rd123, %rd123, %rd94;
	selp.u64 	%rd95, 1, 0, %p4;
	add.s64 	%rd124, %rd124, %rd95;
	min.s32 	%r6, %r2, %r4;
	shl.b64 	%rd96, %rd125, 2;
	add.s64 	%rd97, %rd1, %rd96;
	st.global.u32 	[%rd97], %r6;
	add.s64 	%rd125, %rd125, 1;
	setp.le.s64 	%p6, %rd123, %rd89;
	setp.lt.s64 	%p7, %rd124, %rd84;
	and.pred  	%p8, %p6, %p7;
	@%p8 bra 	$L__BB0_2;
$L__BB0_3:
	setp.lt.s64 	%p9, %rd89, %rd123;
	@%p9 bra 	$L__BB0_10;
	sub.s64 	%rd98, %rd6, %rd123;
	and.b64  	%rd126, %rd98, 3;
	setp.eq.s64 	%p10, %rd126, 0;
	mov.u64 	%rd130, %rd123;
	@%p10 bra 	$L__BB0_7;
	shl.b64 	%rd99, %rd125, 2;
	add.s64 	%rd128, %rd1, %rd99;
	shl.b64 	%rd100, %rd123, 2;
	add.s64 	%rd127, %rd2, %rd100;
	add.s64 	%rd125, %rd125, %rd126;
	add.s64 	%rd130, %rd123, %rd126;
$L__BB0_6:
	.pragma "nounroll";
	ld.global.u32 	%r7, [%rd127];
	st.global.u32 	[%rd128], %r7;
	add.s64 	%rd128, %rd128, 4;
	add.s64 	%rd127, %rd127, 4;
	add.s64 	%rd126, %rd126, -1;
	setp.ne.s64 	%p11, %rd126, 0;
	@%p11 bra 	$L__BB0_6;
$L__BB0_7:
	sub.s64 	%rd101, %rd89, %rd123;
	setp.lt.u64 	%p12, %rd101, 3;
	@%p12 bra 	$L__BB0_17;
	shl.b64 	%rd102, %rd130, 2;
	add.s64 	%rd103, %rd102, %rd2;
	add.s64 	%rd141, %rd103, 8;
	sub.s64 	%rd140, %rd6, %rd130;
	shl.b64 	%rd104, %rd125, 2;
	add.s64 	%rd105, %rd104, %rd1;
	add.s64 	%rd139, %rd105, 8;
$L__BB0_9:
	ld.global.u32 	%r8, [%rd141+-8];
	st.global.u32 	[%rd139+-8], %r8;
	ld.global.u32 	%r9, [%rd141+-4];
	st.global.u32 	[%rd139+-4], %r9;
	ld.global.u32 	%r10, [%rd141];
	st.global.u32 	[%rd139], %r10;
	ld.global.u32 	%r11, [%rd141+4];
	st.global.u32 	[%rd139+4], %r11;
	add.s64 	%rd141, %rd141, 16;
	add.s64 	%rd140, %rd140, -4;
	add.s64 	%rd139, %rd139, 16;
	setp.ne.s64 	%p13, %rd140, 0;
	@%p13 bra 	$L__BB0_9;
	bra.uni 	$L__BB0_17;
$L__BB0_10:
	setp.ge.s64 	%p14, %rd124, %rd84;
	@%p14 bra 	$L__BB0_17;
	sub.s64 	%rd106, %rd84, %rd124;
	and.b64  	%rd131, %rd106, 3;
	setp.eq.s64 	%p15, %rd131, 0;
	mov.u64 	%rd138, %rd124;
	@%p15 bra 	$L__BB0_14;
	shl.b64 	%rd107, %rd125, 2;
	add.s64 	%rd133, %rd1, %rd107;
	shl.b64 	%rd108, %rd124, 2;
	add.s64 	%rd132, %rd2, %rd108;
	add.s64 	%rd125, %rd125, %rd131;
	add.s64 	%rd138, %rd124, %rd131;
$L__BB0_13:
	.pragma "nounroll";
	ld.global.u32 	%r12, [%rd132];
	st.global.u32 	[%rd133], %r12;
	add.s64 	%rd133, %rd133, 4;
	add.s64 	%rd132, %rd132, 4;
	add.s64 	%rd131, %rd131, -1;
	setp.ne.s64 	%p16, %rd131, 0;
	@%p16 bra 	$L__BB0_13;
$L__BB0_14:
	sub.s64 	%rd109, %rd124, %rd84;
	setp.gt.u64 	%p17, %rd109, -4;
	@%p17 bra 	$L__BB0_17;
	shl.b64 	%rd110, %rd138, 2;
	add.s64 	%rd111, %rd110, %rd2;
	add.s64 	%rd137, %rd111, 8;
	shl.b64 	%rd112, %rd125, 2;
	add.s64 	%rd113, %rd112, %rd1;
	add.s64 	%rd136, %rd113, 8;
$L__BB0_16:
	ld.global.u32 	%r13, [%rd137+-8];
	st.global.u32 	[%rd136+-8], %r13;
	ld.global.u32 	%r14, [%rd137+-4];
	st.global.u32 	[%rd136+-4], %r14;
	ld.global.u32 	%r15, [%rd137];
	st.global.u32 	[%rd136], %r15;
	ld.global.u32 	%r16, [%rd137+4];
	st.global.u32 	[%rd136+4], %r16;
	add.s64 	%rd138, %rd138, 4;
	add.s64 	%rd137, %rd137, 16;
	add.s64 	%rd136, %rd136, 16;
	setp.lt.s64 	%p18, %rd138, %rd84;
	@%p18 bra 	$L__BB0_16;
$L__BB0_17:
	setp.lt.s64 	%p19, %rd80, 1;
	@%p19 bra 	$L__BB0_24;
	add.s64 	%rd114, %rd3, 1;
	max.s64 	%rd59, %rd84, %rd114;
	sub.s64 	%rd115, %rd59, %rd3;
	and.b64  	%rd60, %rd115, 3;
	setp.eq.s64 	%p20, %rd60, 0;
	mov.u64 	%rd148, %rd3;
	@%p20 bra 	$L__BB0_21;
	shl.b64 	%rd116, %rd3, 2;
	add.s64 	%rd144, %rd2, %rd116;
	add.s64 	%rd143, %rd1, %rd116;
	neg.s64 	%rd142, %rd60;
	add.s64 	%rd148, %rd3, %rd60;
$L__BB0_20:
	.pragma "nounroll";
	ld.global.u32 	%r17, [%rd143];
	st.global.u32 	[%rd144], %r17;
	add.s64 	%rd144, %rd144, 4;
	add.s64 	%rd143, %rd143, 4;
	add.s64 	%rd142, %rd142, 1;
	setp.ne.s64 	%p21, %rd142, 0;
	@%p21 bra 	$L__BB0_20;
$L__BB0_21:
	sub.s64 	%rd117, %rd3, %rd59;
	setp.gt.u64 	%p22, %rd117, -4;
	@%p22 bra 	$L__BB0_24;
	shl.b64 	%rd118, %rd148, 2;
	add.s64 	%rd119, %rd118, 8;
	add.s64 	%rd147, %rd1, %rd119;
	add.s64 	%rd146, %rd2, %rd119;
$L__BB0_23:
	ld.global.u32 	%r18, [%rd147+-8];
	st.global.u32 	[%rd146+-8], %r18;
	ld.global.u32 	%r19, [%rd147+-4];
	st.global.u32 	[%rd146+-4], %r19;
	ld.global.u32 	%r20, [%rd147];
	st.global.u32 	[%rd146], %r20;
	ld.global.u32 	%r21, [%rd147+4];
	st.global.u32 	[%rd146+4], %r21;
	add.s64 	%rd148, %rd148, 4;
	add.s64 	%rd147, %rd147, 16;
	add.s64 	%rd146, %rd146, 16;
	setp.lt.s64 	%p23, %rd148, %rd84;
	@%p23 bra 	$L__BB0_23;
$L__BB0_24:
	ret;

}


// ===== COMPILED SASS (sm_100) =====

	.target	sm_100

	.elftype	@"ET_EXEC"


//--------------------- .note.nv.tkinfo           --------------------------
	.section	.note.nv.tkinfo,"",@"SHT_NOTE"
	.sectionflags	@"SHF_NOTE_NV_TKINFO"
	.tkinfo
        /*0018*/ 	.word	0x00000002
        /*0030*/ 	.string	""
        /*0030*/ 	.string	"ptxas"
        /*0030*/ 	.string	"Cuda compilation tools, release 13.0, V13.0.88"
        /*0030*/ 	.string	"Build cuda_13.0.r13.0/compiler.36424714_0"
        /*0030*/ 	.string	"-arch sm_100 -m 64 "



//--------------------- .note.nv.cuinfo           --------------------------
	.section	.note.nv.cuinfo,"",@"SHT_NOTE"
	.sectionflags	@"SHF_NOTE_NV_CUINFO"
        /*0018*/ 	.short	0x0002
        /*001a*/ 	.short	0x0064
        /*001c*/ 	.short	0x0082
	.zero		2


//--------------------- .nv.info                  --------------------------
	.section	.nv.info,"",@"SHT_CUDA_INFO"
	.align	4


	//----- nvinfo : EIATTR_REGCOUNT
	.align		4
        /*0000*/ 	.byte	0x04, 0x2f
        /*0002*/ 	.short	(.L_1 - .L_0)
	.align		4
.L_0:
        /*0004*/ 	.word	index@(_Z13mergeVec_halfIiEvPT_S1_l)
        /*0008*/ 	.word	0x00000020


	//----- nvinfo : EIATTR_FRAME_SIZE
	.align		4
.L_1:
        /*000c*/ 	.byte	0x04, 0x11
        /*000e*/ 	.short	(.L_3 - .L_2)
	.align		4
.L_2:
        /*0010*/ 	.word	index@(_Z13mergeVec_halfIiEvPT_S1_l)
        /*0014*/ 	.word	0x00000000


	//----- nvinfo : EIATTR_MIN_STACK_SIZE
	.align		4
.L_3:
        /*0018*/ 	.byte	0x04, 0x12
        /*001a*/ 	.short	(.L_5 - .L_4)
	.align		4
.L_4:
        /*001c*/ 	.word	index@(_Z13mergeVec_halfIiEvPT_S1_l)
        /*0020*/ 	.word	0x00000000
.L_5:


//--------------------- .nv.compat                --------------------------
	.section	.nv.compat,"",@"SHT_CUDA_COMPAT_INFO"
	.align	4
        /*0000*/ 	.byte	0x02, 0x09, 0x00, 0x00, 0x02, 0x02, 0x01, 0x00, 0x02, 0x05, 0x05, 0x00, 0x03, 0x07, 0x01, 0x01
        /*0010*/ 	.byte	0x02, 0x03, 0x00, 0x00, 0x02, 0x06, 0x01, 0x00, 0x04, 0x0b, 0x08, 0x00, 0x09, 0x00, 0x00, 0x00
        /*0020*/ 	.byte	0x00, 0x00, 0x00, 0x00


//--------------------- .nv.info._Z13mergeVec_halfIiEvPT_S1_l --------------------------
	.section	.nv.info._Z13mergeVec_halfIiEvPT_S1_l,"",@"SHT_CUDA_INFO"
	.sectionflags	@""
	.align	4


	//----- nvinfo : EIATTR_CUDA_API_VERSION
	.align		4
        /*0000*/ 	.byte	0x04, 0x37
        /*0002*/ 	.short	(.L_7 - .L_6)
.L_6:
        /*0004*/ 	.word	0x00000082


	//----- nvinfo : EIATTR_KPARAM_INFO
	.align		4
.L_7:
        /*0008*/ 	.byte	0x04, 0x17
        /*000a*/ 	.short	(.L_9 - .L_8)
.L_8:
        /*000c*/ 	.word	0x00000000
        /*0010*/ 	.short	0x0002
        /*0012*/ 	.short	0x0010
        /*0014*/ 	.byte	0x00, 0xf0, 0x21, 0x00


	//----- nvinfo : EIATTR_KPARAM_INFO
	.align		4
.L_9:
        /*0018*/ 	.byte	0x04, 0x17
        /*001a*/ 	.short	(.L_11 - .L_10)
.L_10:
        /*001c*/ 	.word	0x00000000
        /*0020*/ 	.short	0x0001
        /*0022*/ 	.short	0x0008
        /*0024*/ 	.byte	0x00, 0xf5, 0x21, 0x00


	//----- nvinfo : EIATTR_KPARAM_INFO
	.align		4
.L_11:
        /*0028*/ 	.byte	0x04, 0x17
        /*002a*/ 	.short	(.L_13 - .L_12)
.L_12:
        /*002c*/ 	.word	0x00000000
        /*0030*/ 	.short	0x0000
        /*0032*/ 	.short	0x0000
        /*0034*/ 	.byte	0x00, 0xf5, 0x21, 0x00


	//----- nvinfo : EIATTR_SPARSE_MMA_MASK
	.align		4
.L_13:
        /*0038*/ 	.byte	0x03, 0x50
        /*003a*/ 	.short	0x0000


	//----- nvinfo : EIATTR_MAXREG_COUNT
	.align		4
        /*003c*/ 	.byte	0x03, 0x1b
        /*003e*/ 	.short	0x00ff


	//----- nvinfo : EIATTR_MERCURY_ISA_VERSION
	.align		4
        /*0040*/ 	.byte	0x03, 0x5f
        /*0042*/ 	.short	0x0101


	//----- nvinfo : EIATTR_VRC_CTA_INIT_COUNT
	.align		4
        /*0044*/ 	.byte	0x02, 0x4a
	.zero		1
	.zero		1


	//----- nvinfo : EIATTR_EXIT_INSTR_OFFSETS
	.align		4
        /*0048*/ 	.byte	0x04, 0x1c
        /*004a*/ 	.short	(.L_15 - .L_14)


	//   ....[0]....
.L_14:
        /*004c*/ 	.word	0x00001710


	//   ....[1]....
        /*0050*/ 	.word	0x000019c0


	//   ....[2]....
        /*0054*/ 	.word	0x00001fc0


	//   ....[3]....
        /*0058*/ 	.word	0x00002050


	//----- nvinfo : EIATTR_CBANK_PARAM_SIZE
	.align		4
.L_15:
        /*005c*/ 	.byte	0x03, 0x19
        /*005e*/ 	.short	0x0018


	//----- nvinfo : EIATTR_PARAM_CBANK
	.align		4
        /*0060*/ 	.byte	0x04, 0x0a
        /*0062*/ 	.short	(.L_17 - .L_16)
	.align		4
.L_16:
        /*0064*/ 	.word	index@(.nv.constant0._Z13mergeVec_halfIiEvPT_S1_l)
        /*0068*/ 	.short	0x0380
        /*006a*/ 	.short	0x0018


	//----- nvinfo : EIATTR_SW_WAR
	.align		4
.L_17:
        /*006c*/ 	.byte	0x04, 0x36
        /*006e*/ 	.short	(.L_19 - .L_18)
.L_18:
        /*0070*/ 	.word	0x00000008
.L_19:


//--------------------- .nv.callgraph             --------------------------
	.section	.nv.callgraph,"",@"SHT_CUDA_CALLGRAPH"
	.align	4
	.sectionentsize	8
	.align		4
        /*0000*/ 	.word	0x00000000
	.align		4
        /*0004*/ 	.word	0xffffffff
	.align		4
        /*0008*/ 	.word	0x00000000
	.align		4
        /*000c*/ 	.word	0xfffffffe
	.align		4
        /*0010*/ 	.word	0x00000000
	.align		4
        /*0014*/ 	.word	0xfffffffd
	.align		4
        /*0018*/ 	.word	0x00000000
	.align		4
        /*001c*/ 	.word	0xfffffffc


//--------------------- .text._Z13mergeVec_halfIiEvPT_S1_l --------------------------
	.section	.text._Z13mergeVec_halfIiEvPT_S1_l,"ax",@progbits
	.align	128
        .global         _Z13mergeVec_halfIiEvPT_S1_l
        .type           _Z13mergeVec_halfIiEvPT_S1_l,@function
        .size           _Z13mergeVec_halfIiEvPT_S1_l,(.L_x_21 - _Z13mergeVec_halfIiEvPT_S1_l)
        .other          _Z13mergeVec_halfIiEvPT_S1_l,@"STO_CUDA_ENTRY STV_DEFAULT"
_Z13mergeVec_halfIiEvPT_S1_l:
.text._Z13mergeVec_halfIiEvPT_S1_l:
[----:B------:R-:W-:Y:S08]  /*0000*/  LDC R1, c[0x0][0x37c] ;  /* 0x0000df00ff017b82 */ /* 0x000ff00000000800 */
[----:B------:R-:W0:Y:S08]  /*0010*/  S2UR UR4, SR_CTAID.X ;  /* 0x00000000000479c3 */ /* 0x000e300000002500 */
[----:B------:R-:W0:Y:S02]  /*0020*/  LDC.64 R4, c[0x0][0x390] ;  /* 0x0000e400ff047b82 */ /* 0x000e240000000a00 */
[----:B0-----:R-:W-:-:S04]  /*0030*/  IMAD.WIDE.U32 R2, R4, UR4, RZ ;  /* 0x0000000404027c25 */ /* 0x001fc8000f8e00ff */
[----:B------:R-:W-:Y:S01]  /*0040*/  IMAD R0, R5, UR4, R3 ;  /* 0x0000000405007c24 */ /* 0x000fe2000f8e0203 */
[----:B------:R-:W-:Y:S01]  /*0050*/  IADD3 R13, P0, PT, R2, R4, RZ ;  /* 0x00000004020d7210 */ /* 0x000fe20007f1e0ff */
[----:B------:R-:W0:Y:S01]  /*0060*/  LDCU.64 UR4, c[0x0][0x358] ;  /* 0x00006b00ff0477ac */ /* 0x000e220008000a00 */
[--C-:B------:R-:W-:Y:S02]  /*0070*/  IMAD.MOV.U32 R19, RZ, RZ, R2.reuse ;  /* 0x000000ffff137224 */ /* 0x100fe400078e0002 */
[----:B------:R-:W-:Y:S02]  /*0080*/  IMAD.MOV.U32 R17, RZ, RZ, R2 ;  /* 0x000000ffff117224 */ /* 0x000fe400078e0002 */
[----:B------:R-:W-:Y:S01]  /*0090*/  IMAD.X R15, R0, 0x1, R5, P0 ;  /* 0x00000001000f7824 */ /* 0x000fe200000e0605 */
[----:B------:R-:W-:Y:S01]  /*00a0*/  IADD3 R24, P0, P1, R2, -0x1, R13 ;  /* 0xffffffff02187810 */ /* 0x000fe2000791e00d */
[--C-:B------:R-:W-:Y:S02]  /*00b0*/  IMAD.MOV.U32 R18, RZ, RZ, R0.reuse ;  /* 0x000000ffff127224 */ /* 0x100fe400078e0000 */
[----:B------:R-:W-:Y:S01]  /*00c0*/  IMAD.MOV.U32 R16, RZ, RZ, R0 ;  /* 0x000000ffff107224 */ /* 0x000fe200078e0000 */
[----:B------:R-:W-:-:S04]  /*00d0*/  IADD3.X R21, PT, PT, R0, -0x1, R15, P0, P1 ;  /* 0xffffffff00157810 */ /* 0x000fc800007e240f */
[----:B------:R-:W-:-:S05]  /*00e0*/  LEA.HI R24, P0, R21, R24, RZ, 0x1 ;  /* 0x0000001815187211 */ /* 0x000fca00078108ff */
[----:B------:R-:W-:-:S05]  /*00f0*/  IMAD.X R21, RZ, RZ, R21, P0 ;  /* 0x000000ffff157224 */ /* 0x000fca00000e0615 */
[--C-:B------:R-:W-:Y:S02]  /*0100*/  SHF.R.S64 R24, R24, 0x1, R21.reuse ;  /* 0x0000000118187819 */ /* 0x100fe40000001015 */
[----:B------:R-:W-:Y:S02]  /*0110*/  SHF.R.S32.HI R21, RZ, 0x1, R21 ;  /* 0x00000001ff157819 */ /* 0x000fe40000011415 */
[----:B------:R-:W-:-:S04]  /*0120*/  IADD3 R12, P1, PT, R24, 0x1, RZ ;  /* 0x00000001180c7810 */ /* 0x000fc80007f3e0ff */
[----:B------:R-:W-:Y:S01]  /*0130*/  ISETP.GE.U32.AND P0, PT, R12, R13, PT ;  /* 0x0000000d0c00720c */ /* 0x000fe20003f06070 */
[----:B------:R-:W-:Y:S01]  /*0140*/  IMAD.X R14, RZ, RZ, R21, P1 ;  /* 0x000000ffff0e7224 */ /* 0x000fe200008e0615 */
[----:B------:R-:W-:Y:S01]  /*0150*/  ISETP.GT.U32.AND P1, PT, R2, R24, PT ;  /* 0x000000180200720c */ /* 0x000fe20003f24070 */
[----:B------:R-:W-:Y:S02]  /*0160*/  IMAD.MOV.U32 R20, RZ, RZ, R12 ;  /* 0x000000ffff147224 */ /* 0x000fe400078e000c */
[----:B------:R-:W-:Y:S01]  /*0170*/  IMAD.MOV.U32 R22, RZ, RZ, R14 ;  /* 0x000000ffff167224 */ /* 0x000fe200078e000e */
[----:B------:R-:W-:-:S04]  /*0180*/  ISETP.GE.AND.EX P0, PT, R14, R15, PT, P0 ;  /* 0x0000000f0e00720c */ /* 0x000fc80003f06300 */
[----:B------:R-:W-:-:S13]  /*0190*/  ISETP.GT.OR.EX P0, PT, R0, R21, P0, P1 ;  /* 0x000000150000720c */ /* 0x000fda0000704710 */
[----:B0-----:R-:W-:Y:S05]  /*01a0*/  @P0 BRA `(.L_x_0) ;  /* 0x0000000000840947 */ /* 0x001fea0003800000 */
[----:B------:R-:W-:Y:S02]  /*01b0*/  IMAD.MOV.U32 R17, RZ, RZ, R2 ;  /* 0x000000ffff117224 */ /* 0x000fe400078e0002 */
[----:B------:R-:W-:Y:S02]  /*01c0*/  IMAD.MOV.U32 R16, RZ, RZ, R0 ;  /* 0x000000ffff107224 */ /* 0x000fe400078e0000 */
[----:B------:R-:W-:Y:S02]  /*01d0*/  IMAD.MOV.U32 R20, RZ, RZ, R12 ;  /* 0x000000ffff147224 */ /* 0x000fe400078e000c */
[----:B------:R-:W-:Y:S02]  /*01e0*/  IMAD.MOV.U32 R22, RZ, RZ, R14 ;  /* 0x000000ffff167224 */ /* 0x000fe400078e000e */
[----:B------:R-:W-:Y:S02]  /*01f0*/  IMAD.MOV.U32 R19, RZ, RZ, R2 ;  /* 0x000000ffff137224 */ /* 0x000fe400078e0002 */
[----:B------:R-:W-:-:S07]  /*0200*/  IMAD.MOV.U32 R18, RZ, RZ, R0 ;  /* 0x000000ffff127224 */ /* 0x000fce00078e0000 */
.L_x_1:
[----:B------:R-:W0:Y:S08]  /*0210*/  LDC.64 R6, c[0x0][0x380] ;  /* 0x0000e000ff067b82 */ /* 0x000e300000000a00 */
[----:B------:R-:W1:Y:S01]  /*0220*/  LDC.64 R10, c[0x0][0x388] ;  /* 0x0000e200ff0a7b82 */ /* 0x000e620000000a00 */
[-C--:B0-----:R-:W-:Y:S02]  /*0230*/  LEA R8, P0, R19, R6.reuse, 0x2 ;  /* 0x0000000613087211 */ /* 0x081fe400078010ff */
[----:B------:R-:W-:-:S02]  /*0240*/  LEA R6, P1, R20, R6, 0x2 ;  /* 0x0000000614067211 */ /* 0x000fc400078210ff */
[-C--:B------:R-:W-:Y:S02]  /*0250*/  LEA.HI.X R9, R19, R7.reuse, R18, 0x2, P0 ;  /* 0x0000000713097211 */ /* 0x080fe400000f1412 */
[----:B------:R-:W-:-:S03]  /*0260*/  LEA.HI.X R7, R20, R7, R22, 0x2, P1 ;  /* 0x0000000714077211 */ /* 0x000fc600008f1416 */
[----:B------:R-:W2:Y:S04]  /*0270*/  LDG.E R8, desc[UR4][R8.64] ;  /* 0x0000000408087981 */ /* 0x000ea8000c1e1900 */
[----:B------:R-:W2:Y:S01]  /*0280*/  LDG.E R7, desc[UR4][R6.64] ;  /* 0x0000000406077981 */ /* 0x000ea2000c1e1900 */
[----:B-1----:R-:W-:-:S04]  /*0290*/  LEA R10, P0, R17, R10, 0x2 ;  /* 0x0000000a110a7211 */ /* 0x002fc800078010ff */
[C---:B------:R-:W-:Y:S02]  /*02a0*/  LEA.HI.X R11, R17.reuse, R11, R16, 0x2, P0 ;  /* 0x0000000b110b7211 */ /* 0x040fe400000f1410 */
[----:B------:R-:W-:-:S05]  /*02b0*/  IADD3 R17, P2, PT, R17, 0x1, RZ ;  /* 0x0000000111117810 */ /* 0x000fca0007f5e0ff */
[----:B------:R-:W-:Y:S01]  /*02c0*/  IMAD.X R16, RZ, RZ, R16, P2 ;  /* 0x000000ffff107224 */ /* 0x000fe200010e0610 */
[CC--:B--2---:R-:W-:Y:S02]  /*02d0*/  ISETP.GT.AND P1, PT, R8.reuse, R7.reuse, PT ;  /* 0x000000070800720c */ /* 0x0c4fe40003f24270 */
[----:B------:R-:W-:Y:S02]  /*02e0*/  ISETP.GT.AND P0, PT, R8, R7, PT ;  /* 0x000000070800720c */ /* 0x000fe40003f04270 */
[----:B------:R-:W-:Y:S02]  /*02f0*/  SEL R26, RZ, 0x1, P1 ;  /* 0x00000001ff1a7807 */ /* 0x000fe40000800000 */
[----:B------:R-:W-:Y:S02]  /*0300*/  SEL R25, RZ, 0x1, !P0 ;  /* 0x00000001ff197807 */ /* 0x000fe40004000000 */
[----:B------:R-:W-:Y:S02]  /*0310*/  IADD3 R19, P0, PT, R19, R26, RZ ;  /* 0x0000001a13137210 */ /* 0x000fe40007f1e0ff */
[----:B------:R-:W-:-:S02]  /*0320*/  IADD3 R20, P1, PT, R20, R25, RZ ;  /* 0x0000001914147210 */ /* 0x000fc40007f3e0ff */
[----:B------:R-:W-:Y:S01]  /*0330*/  VIMNMX R23, PT, PT, R8, R7, PT ;  /* 0x0000000708177248 */ /* 0x000fe20003fe0100 */
[----:B------:R-:W-:Y:S01]  /*0340*/  IMAD.X R18, RZ, RZ, R18, P0 ;  /* 0x000000ffff127224 */ /* 0x000fe200000e0612 */
[----:B------:R-:W-:Y:S01]  /*0350*/  ISETP.GE.U32.AND P0, PT, R20, R13, PT ;  /* 0x0000000d1400720c */ /* 0x000fe20003f06070 */
[----:B------:R-:W-:Y:S01]  /*0360*/  IMAD.X R22, RZ, RZ, R22, P1 ;  /* 0x000000ffff167224 */ /* 0x000fe200008e0616 */
[----:B------:R-:W-:Y:S01]  /*0370*/  ISETP.LE.U32.AND P1, PT, R19, R24, PT ;  /* 0x000000181300720c */ /* 0x000fe20003f23070 */
[----:B------:R0:W-:Y:S03]  /*0380*/  STG.E desc[UR4][R10.64], R23 ;  /* 0x000000170a007986 */ /* 0x0001e6000c101904 */
[----:B------:R-:W-:Y:S02]  /*0390*/  ISETP.GE.AND.EX P0, PT, R22, R15, PT, P0 ;  /* 0x0000000f1600720c */ /* 0x000fe40003f06300 */
[----:B------:R-:W-:-:S13]  /*03a0*/  ISETP.LE.AND.EX P1, PT, R18, R21, PT, P1 ;  /* 0x000000151200720c */ /* 0x000fda0003f23310 */
[----:B0-----:R-:W-:Y:S05]  /*03b0*/  @!P0 BRA P1, `(.L_x_1) ;  /* 0xfffffffc00948947 */ /* 0x001fea000083ffff */
.L_x_0:
[----:B------:R-:W-:-:S04]  /*03c0*/  ISETP.GE.U32.AND P0, PT, R24, R19, PT ;  /* 0x000000131800720c */ /* 0x000fc80003f06070 */
[----:B------:R-:W-:-:S13]  /*03d0*/  ISETP.GE.AND.EX P0, PT, R21, R18, PT, P0 ;  /* 0x000000121500720c */ /* 0x000fda0003f06300 */
[----:B------:R-:W-:Y:S05]  /*03e0*/  @!P0 BRA `(.L_x_2) ;  /* 0x0000000800748947 */ /* 0x000fea0003800000 */
[--C-:B------:R-:W-:Y:S01]  /*03f0*/  IMAD.IADD R10, R12, 0x1, -R19.reuse ;  /* 0x000000010c0a7824 */ /* 0x100fe200078e0a13 */
[----:B------:R-:W-:Y:S01]  /*0400*/  IADD3 R24, P2, PT, -R19, R24, RZ ;  /* 0x0000001813187210 */ /* 0x000fe20007f5e1ff */
[----:B------:R-:W-:-:S03]  /*0410*/  IMAD.MOV.U32 R11, RZ, RZ, R19 ;  /* 0x000000ffff0b7224 */ /* 0x000fc600078e0013 */
[----:B------:R-:W-:Y:S01]  /*0420*/  LOP3.LUT R10, R10, 0x3, RZ, 0xc0, !PT ;  /* 0x000000030a0a7812 */ /* 0x000fe200078ec0ff */
[----:B------:R-:W-:Y:S01]  /*0430*/  IMAD.X R21, R21, 0x1, ~R18, P2 ;  /* 0x0000000115157824 */ /* 0x000fe200010e0e12 */
[----:B------:R-:W-:Y:S02]  /*0440*/  ISETP.GE.U32.AND P0, PT, R24, 0x3, PT ;  /* 0x000000031800780c */ /* 0x000fe40003f06070 */
[----:B------:R-:W-:Y:S02]  /*0450*/  ISETP.NE.U32.AND P1, PT, R10, RZ, PT ;  /* 0x000000ff0a00720c */ /* 0x000fe40003f25070 */
[----:B------:R-:W-:Y:S02]  /*0460*/  ISETP.GE.U32.AND.EX P0, PT, R21, RZ, PT, P0 ;  /* 0x000000ff1500720c */ /* 0x000fe40003f06100 */
[----:B------:R-:W-:-:S13]  /*0470*/  ISETP.NE.AND.EX P1, PT, RZ, RZ, PT, P1 ;  /* 0x000000ffff00720c */ /* 0x000fda0003f25310 */
[----:B------:R-:W-:Y:S05]  /*0480*/  @!P1 BRA `(.L_x_3) ;  /* 0x0000000000689947 */ /* 0x000fea0003800000 */
[----:B------:R-:W0:Y:S01]  /*0490*/  LDC.64 R6, c[0x0][0x388] ;  /* 0x0000e200ff067b82 */ /* 0x000e220000000a00 */
[----:B------:R-:W-:Y:S01]  /*04a0*/  IADD3 R11, P3, PT, R19, R10, RZ ;  /* 0x0000000a130b7210 */ /* 0x000fe20007f7e0ff */
[----:B------:R-:W-:-:S06]  /*04b0*/  IMAD.MOV.U32 R23, RZ, RZ, RZ ;  /* 0x000000ffff177224 */ /* 0x000fcc00078e00ff */
[----:B------:R-:W1:Y:S01]  /*04c0*/  LDC.64 R8, c[0x0][0x380] ;  /* 0x0000e000ff087b82 */ /* 0x000e620000000a00 */
[----:B0-----:R-:W-:-:S04]  /*04d0*/  LEA R20, P1, R17, R6, 0x2 ;  /* 0x0000000611147211 */ /* 0x001fc800078210ff */
[----:B------:R-:W-:Y:S02]  /*04e0*/  LEA.HI.X R21, R17, R7, R16, 0x2, P1 ;  /* 0x0000000711157211 */ /* 0x000fe400008f1410 */
[----:B------:R-:W-:Y:S02]  /*04f0*/  IADD3 R17, P1, PT, R10, R17, RZ ;  /* 0x000000110a117210 */ /* 0x000fe40007f3e0ff */
[----:B-1----:R-:W-:-:S03]  /*0500*/  LEA R8, P2, R19, R8, 0x2 ;  /* 0x0000000813087211 */ /* 0x002fc600078410ff */
[----:B------:R-:W-:Y:S01]  /*0510*/  IMAD.X R16, R23, 0x1, R16, P1 ;  /* 0x0000000117107824 */ /* 0x000fe200008e0610 */
[----:B------:R-:W-:Y:S01]  /*0520*/  LEA.HI.X R19, R19, R9, R18, 0x2, P2 ;  /* 0x0000000913137211 */ /* 0x000fe200010f1412 */
[----:B------:R-:W-:-:S08]  /*0530*/  IMAD.X R18, R18, 0x1, R23, P3 ;  /* 0x0000000112127824 */ /* 0x000fd000018e0617 */
.L_x_4:
[----:B0-----:R-:W-:Y:S02]  /*0540*/  IMAD.MOV.U32 R6, RZ, RZ, R8 ;  /* 0x000000ffff067224 */ /* 0x001fe400078e0008 */
[----:B------:R-:W-:-:S05]  /*0550*/  IMAD.MOV.U32 R7, RZ, RZ, R19 ;  /* 0x000000ffff077224 */ /* 0x000fca00078e0013 */
[----:B------:R0:W2:Y:S01]  /*0560*/  LDG.E R9, desc[UR4][R6.64] ;  /* 0x0000000406097981 */ /* 0x0000a2000c1e1900 */
[----:B------:R-:W-:Y:S02]  /*0570*/  IADD3 R10, P1, PT, R10, -0x1, RZ ;  /* 0xffffffff0a0a7810 */ /* 0x000fe40007f3e0ff */
[----:B------:R-:W-:Y:S02]  /*0580*/  IADD3 R8, P3, PT, R8, 0x4, RZ ;  /* 0x0000000408087810 */ /* 0x000fe40007f7e0ff */
[----:B------:R-:W-:Y:S02]  /*0590*/  IADD3.X R23, PT, PT, R23, -0x1, RZ, P1, !PT ;  /* 0xffffffff17177810 */ /* 0x000fe40000ffe4ff */
[----:B------:R-:W-:Y:S01]  /*05a0*/  ISETP.NE.U32.AND P1, PT, R10, RZ, PT ;  /* 0x000000ff0a00720c */ /* 0x000fe20003f25070 */
[----:B------:R-:W-:Y:S02]  /*05b0*/  IMAD.X R19, RZ, RZ, R19, P3 ;  /* 0x000000ffff137224 */ /* 0x000fe400018e0613 */
[----:B0-----:R-:W-:Y:S01]  /*05c0*/  IMAD.MOV.U32 R6, RZ, RZ, R20 ;  /* 0x000000ffff067224 */ /* 0x001fe200078e0014 */
[----:B------:R-:W-:Y:S01]  /*05d0*/  ISETP.NE.AND.EX P1, PT, R23, RZ, PT, P1 ;  /* 0x000000ff1700720c */ /* 0x000fe20003f25310 */
[----:B------:R-:W-:Y:S01]  /*05e0*/  IMAD.MOV.U32 R7, RZ, RZ, R21 ;  /* 0x000000ffff077224 */ /* 0x000fe200078e0015 */
[----:B------:R-:W-:-:S05]  /*05f0*/  IADD3 R20, P2, PT, R20, 0x4, RZ ;  /* 0x0000000414147810 */ /* 0x000fca0007f5e0ff */
[----:B------:R-:W-:Y:S01]  /*0600*/  IMAD.X R21, RZ, RZ, R21, P2 ;  /* 0x000000ffff157224 */ /* 0x000fe200010e0615 */
[----:B--2---:R0:W-:Y:S05]  /*0610*/  STG.E desc[UR4][R6.64], R9 ;  /* 0x0000000906007986 */ /* 0x0041ea000c101904 */
[----:B------:R-:W-:Y:S05]  /*0620*/  @P1 BRA `(.L_x_4) ;  /* 0xfffffffc00c41947 */ /* 0x000fea000383ffff */
.L_x_3:
[----:B------:R-:W-:Y:S05]  /*0630*/  @!P0 BRA `(.L_x_5) ;  /* 0x00000010002c8947 */ /* 0x000fea0003800000 */
[----:B0-----:R-:W0:Y:S01]  /*0640*/  LDC.64 R6, c[0x0][0x380] ;  /* 0x0000e000ff067b82 */ /* 0x001e220000000a00 */
[----:B------:R-:W-:-:S05]  /*0650*/  IADD3 R12, P1, PT, -R11, R12, RZ ;  /* 0x0000000c0b0c7210 */ /* 0x000fca0007f3e1ff */
[----:B------:R-:W-:Y:S02]  /*0660*/  IMAD.X R14, R14, 0x1, ~R18, P1 ;  /* 0x000000010e0e7824 */ /* 0x000fe400008e0e12 */
[----:B------:R-:W1:Y:S01]  /*0670*/  LDC.64 R8, c[0x0][0x388] ;  /* 0x0000e200ff087b82 */ /* 0x000e620000000a00 */
[----:B0-----:R-:W-:-:S04]  /*0680*/  LEA R6, P0, R11, R6, 0x2 ;  /* 0x000000060b067211 */ /* 0x001fc800078010ff */
[----:B------:R-:W-:Y:S02]  /*0690*/  LEA.HI.X R7, R11, R7, R18, 0x2, P0 ;  /* 0x000000070b077211 */ /* 0x000fe400000f1412 */
[----:B------:R-:W-:Y:S02]  /*06a0*/  ISETP.GT.U32.AND P0, PT, R12, RZ, PT ;  /* 0x000000ff0c00720c */ /* 0x000fe40003f04070 */
[C---:B-1----:R-:W-:Y:S02]  /*06b0*/  LEA R8, P2, R17.reuse, R8, 0x2 ;  /* 0x0000000811087211 */ /* 0x042fe400078410ff */
[----:B------:R-:W-:Y:S02]  /*06c0*/  ISETP.GT.AND.EX P0, PT, R14, RZ, PT, P0 ;  /* 0x000000ff0e00720c */ /* 0x000fe40003f04300 */
[----:B------:R-:W-:Y:S02]  /*06d0*/  LEA.HI.X R9, R17, R9, R16, 0x2, P2 ;  /* 0x0000000911097211 */ /* 0x000fe400010f1410 */
[----:B------:R-:W-:-:S02]  /*06e0*/  IADD3 R6, P1, PT, R6, 0x8, RZ ;  /* 0x0000000806067810 */ /* 0x000fc40007f3e0ff */
[----:B------:R-:W-:-:S03]  /*06f0*/  IADD3 R8, P2, PT, R8, 0x8, RZ ;  /* 0x0000000808087810 */ /* 0x000fc60007f5e0ff */
[----:B------:R-:W-:Y:S02]  /*0700*/  IMAD.X R7, RZ, RZ, R7, P1 ;  /* 0x000000ffff077224 */ /* 0x000fe400008e0607 */
[----:B------:R-:W-:Y:S02]  /*0710*/  IMAD.X R9, RZ, RZ, R9, P2 ;  /* 0x000000ffff097224 */ /* 0x000fe400010e0609 */
[----:B------:R-:W-:Y:S06]  /*0720*/  @!P0 BRA `(.L_x_6) ;  /* 0x00000004004c8947 */ /* 0x000fec0003800000 */
[----:B------:R-:W-:Y:S02]  /*0730*/  ISETP.GT.U32.AND P1, PT, R12, 0xc, PT ;  /* 0x0000000c0c00780c */ /* 0x000fe40003f24070 */
[----:B------:R-:W-:Y:S02]  /*0740*/  PLOP3.LUT P0, PT, PT, PT, PT, 0x80, 0x8 ;  /* 0x000000000008781c */ /* 0x000fe40003f0f070 */
[----:B------:R-:W-:-:S13]  /*0750*/  ISETP.GT.AND.EX P1, PT, R14, RZ, PT, P1 ;  /* 0x000000ff0e00720c */ /* 0x000fda0003f24310 */
[----:B------:R-:W-:Y:S05]  /*0760*/  @!P1 BRA `(.L_x_7) ;  /* 0x0000000000b89947 */ /* 0x000fea0003800000 */
[----:B------:R-:W-:-:S13]  /*0770*/  PLOP3.LUT P0, PT, PT, PT, PT, 0x8, 0x80 ;  /* 0x000000000080781c */ /* 0x000fda0003f0e170 */
.L_x_8:
[----:B------:R-:W2:Y:S04]  /*0780*/  LDG.E R11, desc[UR4][R6.64+-0x8] ;  /* 0xfffff804060b7981 */ /* 0x000ea8000c1e1900 */
[----:B--2---:R0:W-:Y:S04]  /*0790*/  STG.E desc[UR4][R8.64+-0x8], R11 ;  /* 0xfffff80b08007986 */ /* 0x0041e8000c101904 */
[----:B------:R-:W2:Y:S04]  /*07a0*/  LDG.E R17, desc[UR4][R6.64+-0x4] ;  /* 0xfffffc0406117981 */ /* 0x000ea8000c1e1900 */
[----:B--2---:R1:W-:Y:S04]  /*07b0*/  STG.E desc[UR4][R8.64+-0x4], R17 ;  /* 0xfffffc1108007986 */ /* 0x0043e8000c101904 */
[----:B------:R-:W2:Y:S04]  /*07c0*/  LDG.E R19, desc[UR4][R6.64] ;  /* 0x0000000406137981 */ /* 0x000ea8000c1e1900 */
[----:B--2---:R2:W-:Y:S04]  /*07d0*/  STG.E desc[UR4][R8.64], R19 ;  /* 0x0000001308007986 */ /* 0x0045e8000c101904 */
[----:B------:R-:W3:Y:S04]  /*07e0*/  LDG.E R21, desc[UR4][R6.64+0x4] ;  /* 0x0000040406157981 */ /* 0x000ee8000c1e1900 */
[----:B---3--:R3:W-:Y:S04]  /*07f0*/  STG.E desc[UR4][R8.64+0x4], R21 ;  /* 0x0000041508007986 */ /* 0x0087e8000c101904 */
[----:B------:R-:W4:Y:S04]  /*0800*/  LDG.E R23, desc[UR4][R6.64+0x8] ;  /* 0x0000080406177981 */ /* 0x000f28000c1e1900 */
[----:B----4-:R4:W-:Y:S04]  /*0810*/  STG.E desc[UR4][R8.64+0x8], R23 ;  /* 0x0000081708007986 */ /* 0x0109e8000c101904 */
[----:B------:R-:W5:Y:S04]  /*0820*/  LDG.E R25, desc[UR4][R6.64+0xc] ;  /* 0x00000c0406197981 */ /* 0x000f68000c1e1900 */
[----:B-----5:R5:W-:Y:S04]  /*0830*/  STG.E desc[UR4][R8.64+0xc], R25 ;  /* 0x00000c1908007986 */ /* 0x020be8000c101904 */
[----:B0-----:R-:W2:Y:S04]  /*0840*/  LDG.E R11, desc[UR4][R6.64+0x10] ;  /* 0x00001004060b7981 */ /* 0x001ea8000c1e1900 */
[----:B--2---:R0:W-:Y:S04]  /*0850*/  STG.E desc[UR4][R8.64+0x10], R11 ;  /* 0x0000100b08007986 */ /* 0x0041e8000c101904 */
[----:B-1----:R-:W2:Y:S04]  /*0860*/  LDG.E R17, desc[UR4][R6.64+0x14] ;  /* 0x0000140406117981 */ /* 0x002ea8000c1e1900 */
[----:B--2---:R1:W-:Y:S04]  /*0870*/  STG.E desc[UR4][R8.64+0x14], R17 ;  /* 0x0000141108007986 */ /* 0x0043e8000c101904 */
[----:B------:R-:W2:Y:S04]  /*0880*/  LDG.E R19, desc[UR4][R6.64+0x18] ;  /* 0x0000180406137981 */ /* 0x000ea8000c1e1900 */
[----:B--2---:R2:W-:Y:S04]  /*0890*/  STG.E desc[UR4][R8.64+0x18], R19 ;  /* 0x0000181308007986 */ /* 0x0045e8000c101904 */
[----:B---3--:R-:W3:Y:S04]  /*08a0*/  LDG.E R21, desc[UR4][R6.64+0x1c] ;  /* 0x00001c0406157981 */ /* 0x008ee8000c1e1900 */
[----:B---3--:R3:W-:Y:S04]  /*08b0*/  STG.E desc[UR4][R8.64+0x1c], R21 ;  /* 0x00001c1508007986 */ /* 0x0087e8000c101904 */
[----:B----4-:R-:W4:Y:S04]  /*08c0*/  LDG.E R23, desc[UR4][R6.64+0x20] ;  /* 0x0000200406177981 */ /* 0x010f28000c1e1900 */
[----:B----4-:R-:W-:Y:S04]  /*08d0*/  STG.E desc[UR4][R8.64+0x20], R23 ;  /* 0x0000201708007986 */ /* 0x010fe8000c101904 */
[----:B-----5:R-:W4:Y:S04]  /*08e0*/  LDG.E R25, desc[UR4][R6.64+0x24] ;  /* 0x0000240406197981 */ /* 0x020f28000c1e1900 */
[----:B----4-:R-:W-:Y:S04]  /*08f0*/  STG.E desc[UR4][R8.64+0x24], R25 ;  /* 0x0000241908007986 */ /* 0x010fe8000c101904 */
[----:B0-----:R-:W4:Y:S04]  /*0900*/  LDG.E R11, desc[UR4][R6.64+0x28] ;  /* 0x00002804060b7981 */ /* 0x001f28000c1e1900 */
[----:B----4-:R-:W-:Y:S04]  /*0910*/  STG.E desc[UR4][R8.64+0x28], R11 ;  /* 0x0000280b08007986 */ /* 0x010fe8000c101904 */
[----:B-1----:R-:W4:Y:S04]  /*0920*/  LDG.E R17, desc[UR4][R6.64+0x2c] ;  /* 0x00002c0406117981 */ /* 0x002f28000c1e1900 */
[----:B----4-:R0:W-:Y:S04]  /*0930*/  STG.E desc[UR4][R8.64+0x2c], R17 ;  /* 0x00002c1108007986 */ /* 0x0101e8000c101904 */
[----:B--2---:R-:W2:Y:S01]  /*0940*/  LDG.E R19, desc[UR4][R6.64+0x30] ;  /* 0x0000300406137981 */ /* 0x004ea2000c1e1900 */
[----:B------:R-:W-:-:S04]  /*0950*/  IADD3 R12, P1, PT, R12, -0x10, RZ ;  /* 0xfffffff00c0c7810 */ /* 0x000fc80007f3e0ff */
[----:B------:R-:W-:Y:S02]  /*0960*/  IADD3.X R14, PT, PT, R14, -0x1, RZ, P1, !PT ;  /* 0xffffffff0e0e7810 */ /* 0x000fe40000ffe4ff */
[----:B------:R-:W-:-:S04]  /*0970*/  ISETP.GT.U32.AND P1, PT, R12, 0xc, PT ;  /* 0x0000000c0c00780c */ /* 0x000fc80003f24070 */
[----:B------:R-:W-:Y:S01]  /*0980*/  ISETP.GT.AND.EX P1, PT, R14, RZ, PT, P1 ;  /* 0x000000ff0e00720c */ /* 0x000fe20003f24310 */
[----:B--2---:R-:W-:Y:S04]  /*0990*/  STG.E desc[UR4][R8.64+0x30], R19 ;  /* 0x0000301308007986 */ /* 0x004fe8000c101904 */
[----:B---3--:R1:W2:Y:S01]  /*09a0*/  LDG.E R21, desc[UR4][R6.64+0x34] ;  /* 0x0000340406157981 */ /* 0x0082a2000c1e1900 */
[----:B------:R-:W-:Y:S02]  /*09b0*/  IADD3 R16, P2, PT, R6, 0x40, RZ ;  /* 0x0000004006107810 */ /* 0x000fe40007f5e0ff */
[----:B------:R-:W-:-:S03]  /*09c0*/  IADD3 R10, P3, PT, R8, 0x40, RZ ;  /* 0x00000040080a7810 */ /* 0x000fc60007f7e0ff */
[----:B0-----:R-:W-:Y:S02]  /*09d0*/  IMAD.X R17, RZ, RZ, R7, P2 ;  /* 0x000000ffff117224 */ /* 0x001fe400010e0607 */
[----:B------:R-:W-:Y:S02]  /*09e0*/  IMAD.X R11, RZ, RZ, R9, P3 ;  /* 0x000000ffff0b7224 */ /* 0x000fe400018e0609 */
[----:B-1----:R-:W-:Y:S02]  /*09f0*/  IMAD.MOV.U32 R6, RZ, RZ, R16 ;  /* 0x000000ffff067224 */ /* 0x002fe400078e0010 */
[----:B------:R-:W-:Y:S01]  /*0a00*/  IMAD.MOV.U32 R7, RZ, RZ, R17 ;  /* 0x000000ffff077224 */ /* 0x000fe200078e0011 */
[----:B--2---:R0:W-:Y:S02]  /*0a10*/  STG.E desc[UR4][R8.64+0x34], R21 ;  /* 0x0000341508007986 */ /* 0x0041e4000c101904 */
[----:B0-----:R-:W-:Y:S02]  /*0a20*/  IMAD.MOV.U32 R8, RZ, RZ, R10 ;  /* 0x000000ffff087224 */ /* 0x001fe400078e000a */
[----:B------:R-:W-:Y:S01]  /*0a30*/  IMAD.MOV.U32 R9, RZ, RZ, R11 ;  /* 0x000000ffff097224 */ /* 0x000fe200078e000b */
[----:B------:R-:W-:Y:S06]  /*0a40*/  @P1 BRA `(.L_x_8) ;  /* 0xfffffffc004c1947 */ /* 0x000fec000383ffff */
.L_x_7:
[----:B------:R-:W-:-:S04]  /*0a50*/  ISETP.GT.U32.AND P1, PT, R12, 0x4, PT ;  /* 0x000000040c00780c */ /* 0x000fc80003f24070 */
[----:B------:R-:W-:-:S13]  /*0a60*/  ISETP.GT.AND.EX P1, PT, R14, RZ, PT, P1 ;  /* 0x000000ff0e00720c */ /* 0x000fda0003f24310 */
[----:B------:R-:W-:Y:S05]  /*0a70*/  @!P1 BRA `(.L_x_9) ;  /* 0x00000000006c9947 */ /* 0x000fea0003800000 */
[----:B------:R-:W2:Y:S04]  /*0a80*/  LDG.E R11, desc[UR4][R6.64+-0x8] ;  /* 0xfffff804060b7981 */ /* 0x000ea8000c1e1900 */
[----:B--2---:R0:W-:Y:S04]  /*0a90*/  STG.E desc[UR4][R8.64+-0x8], R11 ;  /* 0xfffff80b08007986 */ /* 0x0041e8000c101904 */
[----:B------:R-:W2:Y:S04]  /*0aa0*/  LDG.E R17, desc[UR4][R6.64+-0x4] ;  /* 0xfffffc0406117981 */ /* 0x000ea8000c1e1900 */
[----:B--2---:R1:W-:Y:S04]  /*0ab0*/  STG.E desc[UR4][R8.64+-0x4], R17 ;  /* 0xfffffc1108007986 */ /* 0x0043e8000c101904 */
[----:B------:R-:W2:Y:S04]  /*0ac0*/  LDG.E R19, desc[UR4][R6.64] ;  /* 0x0000000406137981 */ /* 0x000ea8000c1e1900 */
[----:B--2---:R-:W-:Y:S04]  /*0ad0*/  STG.E desc[UR4][R8.64], R19 ;  /* 0x0000001308007986 */ /* 0x004fe8000c101904 */
[----:B------:R-:W2:Y:S04]  /*0ae0*/  LDG.E R21, desc[UR4][R6.64+0x4] ;  /* 0x0000040406157981 */ /* 0x000ea8000c1e1900 */
[----:B--2---:R2:W-:Y:S04]  /*0af0*/  STG.E desc[UR4][R8.64+0x4], R21 ;  /* 0x0000041508007986 */ /* 0x0045e8000c101904 */
[----:B------:R-:W3:Y:S04]  /*0b00*/  LDG.E R23, desc[UR4][R6.64+0x8] ;  /* 0x0000080406177981 */ /* 0x000ee8000c1e1900 */
[----:B---3--:R-:W-:Y:S04]  /*0b10*/  STG.E desc[UR4][R8.64+0x8], R23 ;  /* 0x0000081708007986 */ /* 0x008fe8000c101904 */
[----:B------:R-:W3:Y:S04]  /*0b20*/  LDG.E R25, desc[UR4][R6.64+0xc] ;  /* 0x00000c0406197981 */ /* 0x000ee8000c1e1900 */
[----:B---3--:R-:W-:Y:S04]  /*0b30*/  STG.E desc[UR4][R8.64+0xc], R25 ;  /* 0x00000c1908007986 */ /* 0x008fe8000c101904 */
[----:B0-----:R-:W3:Y:S01]  /*0b40*/  LDG.E R11, desc[UR4][R6.64+0x10] ;  /* 0x00001004060b7981 */ /* 0x001ee2000c1e1900 */
[----:B------:R-:W-:-:S02]  /*0b50*/  IADD3 R16, P1, PT, R6, 0x20, RZ ;  /* 0x0000002006107810 */ /* 0x000fc40007f3e0ff */
[----:B------:R-:W-:Y:S01]  /*0b60*/  IADD3 R10, P3, PT, R8, 0x20, RZ ;  /* 0x00000020080a7810 */ /* 0x000fe20007f7e0ff */
[----:B---3--:R-:W-:Y:S04]  /*0b70*/  STG.E desc[UR4][R8.64+0x10], R11 ;  /* 0x0000100b08007986 */ /* 0x008fe8000c101904 */
[----:B-1----:R0:W3:Y:S01]  /*0b80*/  LDG.E R17, desc[UR4][R6.64+0x14] ;  /* 0x0000140406117981 */ /* 0x0020e2000c1e1900 */
[----:B------:R-:W-:Y:S01]  /*0b90*/  IADD3 R12, P2, PT, R12, -0x8, RZ ;  /* 0xfffffff80c0c7810 */ /* 0x000fe20007f5e0ff */
[----:B--2---:R-:W-:Y:S01]  /*0ba0*/  IMAD.X R21, RZ, RZ, R7, P1 ;  /* 0x000000ffff157224 */ /* 0x004fe200008e0607 */
[----:B------:R-:W-:Y:S01]  /*0bb0*/  PLOP3.LUT P0, PT, PT, PT, PT, 0x8, 0x80 ;  /* 0x000000000080781c */ /* 0x000fe20003f0e170 */
[----:B------:R-:W-:Y:S01]  /*0bc0*/  IMAD.X R19, RZ, RZ, R9, P3 ;  /* 0x000000ffff137224 */ /* 0x000fe200018e0609 */
[----:B------:R-:W-:Y:S01]  /*0bd0*/  IADD3.X R14, PT, PT, R14, -0x1, RZ, P2, !PT ;  /* 0xffffffff0e0e7810 */ /* 0x000fe200017fe4ff */
[----:B0-----:R-:W-:-:S02]  /*0be0*/  IMAD.MOV.U32 R6, RZ, RZ, R16 ;  /* 0x000000ffff067224 */ /* 0x001fc400078e0010 */
[----:B------:R-:W-:Y:S01]  /*0bf0*/  IMAD.MOV.U32 R7, RZ, RZ, R21 ;  /* 0x000000ffff077224 */ /* 0x000fe200078e0015 */
[----:B---3--:R0:W-:Y:S02]  /*0c00*/  STG.E desc[UR4][R8.64+0x14], R17 ;  /* 0x0000141108007986 */ /* 0x0081e4000c101904 */
[----:B0-----:R-:W-:Y:S02]  /*0c10*/  IMAD.MOV.U32 R8, RZ, RZ, R10 ;  /* 0x000000ffff087224 */ /* 0x001fe400078e000a */
[----:B------:R-:W-:-:S07]  /*0c20*/  IMAD.MOV.U32 R9, RZ, RZ, R19 ;  /* 0x000000ffff097224 */ /* 0x000fce00078e0013 */
.L_x_9:
[----:B------:R-:W-:-:S04]  /*0c30*/  ISETP.NE.U32.AND P1, PT, R12, RZ, PT ;  /* 0x000000ff0c00720c */ /* 0x000fc80003f25070 */
[----:B------:R-:W-:-:S13]  /*0c40*/  ISETP.NE.OR.EX P0, PT, R14, RZ, P0, P1 ;  /* 0x000000ff0e00720c */ /* 0x000fda0000705710 */
[----:B------:R-:W-:Y:S05]  /*0c50*/  @!P0 BRA `(.L_x_5) ;  /* 0x0000000800a48947 */ /* 0x000fea0003800000 */
.L_x_6:
[----:B------:R-:W2:Y:S04]  /*0c60*/  LDG.E R11, desc[UR4][R6.64+-0x8] ;  /* 0xfffff804060b7981 */ /* 0x000ea8000c1e1900 */
[----:B--2---:R-:W-:Y:S04]  /*0c70*/  STG.E desc[UR4][R8.64+-0x8], R11 ;  /* 0xfffff80b08007986 */ /* 0x004fe8000c101904 */
[----:B------:R-:W2:Y:S04]  /*0c80*/  LDG.E R17, desc[UR4][R6.64+-0x4] ;  /* 0xfffffc0406117981 */ /* 0x000ea8000c1e1900 */
[----:B--2---:R0:W-:Y:S04]  /*0c90*/  STG.E desc[UR4][R8.64+-0x4], R17 ;  /* 0xfffffc1108007986 */ /* 0x0041e8000c101904 */
[----:B------:R-:W2:Y:S01]  /*0ca0*/  LDG.E R19, desc[UR4][R6.64] ;  /* 0x0000000406137981 */ /* 0x000ea2000c1e1900 */
[----:B------:R-:W-:-:S04]  /*0cb0*/  IADD3 R12, P0, PT, R12, -0x4, RZ ;  /* 0xfffffffc0c0c7810 */ /* 0x000fc80007f1e0ff */
[----:B------:R-:W-:Y:S02]  /*0cc0*/  IADD3.X R14, PT, PT, R14, -0x1, RZ, P0, !PT ;  /* 0xffffffff0e0e7810 */ /* 0x000fe400007fe4ff */
[----:B------:R-:W-:-:S04]  /*0cd0*/  ISETP.NE.U32.AND P0, PT, R12, RZ, PT ;  /* 0x000000ff0c00720c */ /* 0x000fc80003f05070 */
[----:B------:R-:W-:Y:S01]  /*0ce0*/  ISETP.NE.AND.EX P0, PT, R14, RZ, PT, P0 ;  /* 0x000000ff0e00720c */ /* 0x000fe20003f05300 */
[----:B--2---:R-:W-:Y:S04]  /*0cf0*/  STG.E desc[UR4][R8.64], R19 ;  /* 0x0000001308007986 */ /* 0x004fe8000c101904 */
[----:B------:R1:W2:Y:S01]  /*0d00*/  LDG.E R21, desc[UR4][R6.64+0x4] ;  /* 0x0000040406157981 */ /* 0x0002a2000c1e1900 */
        /* <DEDUP_REMOVED lines=10> */
[----:B------:R-:W-:Y:S05]  /*0db0*/  BRA `(.L_x_5) ;  /* 0x00000008004c7947 */ /* 0x000fea0003800000 */
.L_x_2:
[----:B------:R-:W-:-:S04]  /*0dc0*/  ISETP.GE.U32.AND P0, PT, R20, R13, PT ;  /* 0x0000000d1400720c */ /* 0x000fc80003f06070 */
[----:B------:R-:W-:-:S13]  /*0dd0*/  ISETP.GE.AND.EX P0, PT, R22, R15, PT, P0 ;  /* 0x0000000f1600720c */ /* 0x000fda0003f06300 */
[----:B------:R-:W-:Y:S05]  /*0de0*/  @P0 BRA `(.L_x_5) ;  /* 0x0000000800400947 */ /* 0x000fea0003800000 */
[--C-:B------:R-:W-:Y:S01]  /*0df0*/  IMAD.IADD R14, R13, 0x1, -R20.reuse ;  /* 0x000000010d0e7824 */ /* 0x100fe200078e0a14 */
[----:B------:R-:W-:Y:S01]  /*0e00*/  IADD3 R6, P2, PT, R20, -R13, RZ ;  /* 0x8000000d14067210 */ /* 0x000fe20007f5e0ff */
[----:B------:R-:W-:-:S03]  /*0e10*/  IMAD.MOV.U32 R10, RZ, RZ, R20 ;  /* 0x000000ffff0a7224 */ /* 0x000fc600078e0014 */
[----:B------:R-:W-:Y:S02]  /*0e20*/  LOP3.LUT R14, R14, 0x3, RZ, 0xc0, !PT ;  /* 0x000000030e0e7812 */ /* 0x000fe400078ec0ff */
[----:B------:R-:W-:Y:S01]  /*0e30*/  ISETP.GT.U32.AND P0, PT, R6, -0x4, PT ;  /* 0xfffffffc0600780c */ /* 0x000fe20003f04070 */
[----:B------:R-:W-:Y:S01]  /*0e40*/  IMAD.X R6, R22, 0x1, ~R15, P2 ;  /* 0x0000000116067824 */ /* 0x000fe200010e0e0f */
[----:B------:R-:W-:-:S04]  /*0e50*/  ISETP.NE.U32.AND P1, PT, R14, RZ, PT ;  /* 0x000000ff0e00720c */ /* 0x000fc80003f25070 */
[----:B------:R-:W-:Y:S02]  /*0e60*/  ISETP.NE.AND.EX P1, PT, RZ, RZ, PT, P1 ;  /* 0x000000ffff00720c */ /* 0x000fe40003f25310 */
[----:B------:R-:W-:-:S11]  /*0e70*/  ISETP.GT.U32.AND.EX P0, PT, R6, -0x1, PT, P0 ;  /* 0xffffffff0600780c */ /* 0x000fd60003f04100 */
        /* <DEDUP_REMOVED lines=12> */
.L_x_11:
        /* <DEDUP_REMOVED lines=15> */
.L_x_10:
[----:B------:R-:W-:Y:S05]  /*1030*/  @P0 BRA `(.L_x_5) ;  /* 0x0000000400ac0947 */ /* 0x000fea0003800000 */
[----:B0-----:R-:W0:Y:S01]  /*1040*/  LDC.64 R6, c[0x0][0x380] ;  /* 0x0000e000ff067b82 */ /* 0x001e220000000a00 */
[----:B------:R-:W-:-:S04]  /*1050*/  IADD3 R12, P3, PT, -R10, R13, RZ ;  /* 0x0000000d0a0c7210 */ /* 0x000fc80007f7e1ff */
[----:B------:R-:W-:Y:S01]  /*1060*/  ISETP.GT.U32.AND P0, PT, R12, 0xc, PT ;  /* 0x0000000c0c00780c */ /* 0x000fe20003f04070 */
[----:B------:R-:W-:Y:S02]  /*1070*/  IMAD.X R14, R15, 0x1, ~R22, P3 ;  /* 0x000000010f0e7824 */ /* 0x000fe400018e0e16 */
[----:B------:R-:W1:Y:S01]  /*1080*/  LDC.64 R8, c[0x0][0x388] ;  /* 0x0000e200ff087b82 */ /* 0x000e620000000a00 */
[----:B0-----:R-:W-:-:S04]  /*1090*/  LEA R11, P1, R10, R6, 0x2 ;  /* 0x000000060a0b7211 */ /* 0x001fc800078210ff */
[----:B------:R-:W-:Y:S02]  /*10a0*/  LEA.HI.X R12, R10, R7, R22, 0x2, P1 ;  /* 0x000000070a0c7211 */ /* 0x000fe400008f1416 */
[----:B------:R-:W-:Y:S02]  /*10b0*/  ISETP.GT.AND.EX P1, PT, R14, RZ, PT, P0 ;  /* 0x000000ff0e00720c */ /* 0x000fe40003f24300 */
[C---:B-1----:R-:W-:Y:S02]  /*10c0*/  LEA R8, P2, R17.reuse, R8, 0x2 ;  /* 0x0000000811087211 */ /* 0x042fe400078410ff */
[----:B------:R-:W-:Y:S02]  /*10d0*/  PLOP3.LUT P0, PT, PT, PT, PT, 0x80, 0x8 ;  /* 0x000000000008781c */ /* 0x000fe40003f0f070 */
[----:B------:R-:W-:Y:S02]  /*10e0*/  LEA.HI.X R9, R17, R9, R16, 0x2, P2 ;  /* 0x0000000911097211 */ /* 0x000fe400010f1410 */
[----:B------:R-:W-:-:S02]  /*10f0*/  IADD3 R6, P3, PT, R8, 0x8, RZ ;  /* 0x0000000808067810 */ /* 0x000fc40007f7e0ff */
[----:B------:R-:W-:-:S03]  /*1100*/  IADD3 R8, P2, PT, R11, 0x8, RZ ;  /* 0x000000080b087810 */ /* 0x000fc60007f5e0ff */
[----:B------:R-:W-:Y:S02]  /*1110*/  IMAD.X R7, RZ, RZ, R9, P3 ;  /* 0x000000ffff077224 */ /* 0x000fe400018e0609 */
[----:B------:R-:W-:Y:S01]  /*1120*/  IMAD.X R9, RZ, RZ, R12, P2 ;  /* 0x000000ffff097224 */ /* 0x000fe200010e060c */
[----:B------:R-:W-:Y:S07]  /*1130*/  @!P1 BRA `(.L_x_12) ;  /* 0x0000000000c09947 */ /* 0x000fee0003800000 */
[----:B------:R-:W-:Y:S02]  /*1140*/  IADD3 R17, P1, PT, R13, -0xc, RZ ;  /* 0xfffffff40d117810 */ /* 0x000fe40007f3e0ff */
[----:B------:R-:W-:Y:S02]  /*1150*/  PLOP3.LUT P0, PT, PT, PT, PT, 0x8, 0x80 ;  /* 0x000000000080781c */ /* 0x000fe40003f0e170 */
[----:B------:R-:W-:-:S11]  /*1160*/  IADD3.X R11, PT, PT, R15, -0x1, RZ, P1, !PT ;  /* 0xffffffff0f0b7810 */ /* 0x000fd60000ffe4ff */
.L_x_13:
        /* <DEDUP_REMOVED lines=29> */
[----:B------:R-:W-:-:S05]  /*1340*/  IADD3 R10, P1, PT, R10, 0x10, RZ ;  /* 0x000000100a0a7810 */ /* 0x000fca0007f3e0ff */
[----:B------:R-:W-:Y:S01]  /*1350*/  IMAD.X R22, RZ, RZ, R22, P1 ;  /* 0x000000ffff167224 */ /* 0x000fe200008e0616 */
[----:B------:R-:W-:-:S04]  /*1360*/  ISETP.GE.U32.AND P1, PT, R10, R17, PT ;  /* 0x000000110a00720c */ /* 0x000fc80003f26070 */
[----:B------:R-:W-:Y:S01]  /*1370*/  ISETP.GE.AND.EX P1, PT, R22, R11, PT, P1 ;  /* 0x0000000b1600720c */ /* 0x000fe20003f26310 */
        /* <DEDUP_REMOVED lines=11> */
[----:B------:R-:W-:Y:S06]  /*1430*/  @!P1 BRA `(.L_x_13) ;  /* 0xfffffffc004c9947 */ /* 0x000fec000383ffff */
.L_x_12:
[----:B------:R-:W-:-:S04]  /*1440*/  IADD3 R11, P2, PT, -R10, R13, RZ ;  /* 0x0000000d0a0b7210 */ /* 0x000fc80007f5e1ff */
[----:B------:R-:W-:Y:S01]  /*1450*/  ISETP.GT.U32.AND P1, PT, R11, 0x4, PT ;  /* 0x000000040b00780c */ /* 0x000fe20003f24070 */
[----:B------:R-:W-:-:S05]  /*1460*/  IMAD.X R11, R15, 0x1, ~R22, P2 ;  /* 0x000000010f0b7824 */ /* 0x000fca00010e0e16 */
        /* <DEDUP_REMOVED lines=19> */
[----:B------:R-:W-:Y:S01]  /*15a0*/  IADD3 R10, P1, PT, R10, 0x8, RZ ;  /* 0x000000080a0a7810 */ /* 0x000fe20007f3e0ff */
[----:B--2---:R-:W-:Y:S01]  /*15b0*/  IMAD.X R21, RZ, RZ, R9, P2 ;  /* 0x000000ffff157224 */ /* 0x004fe200010e0609 */
[----:B------:R-:W-:Y:S01]  /*15c0*/  PLOP3.LUT P0, PT, PT, PT, PT, 0x8, 0x80 ;  /* 0x000000000080781c */ /* 0x000fe20003f0e170 */
[----:B------:R-:W-:Y:S02]  /*15d0*/  IMAD.X R19, RZ, RZ, R7, P3 ;  /* 0x000000ffff137224 */ /* 0x000fe400018e0607 */
[----:B------:R-:W-:-:S02]  /*15e0*/  IMAD.X R22, RZ, RZ, R22, P1 ;  /* 0x000000ffff167224 */ /* 0x000fc400008e0616 */
[----:B0-----:R-:W-:Y:S02]  /*15f0*/  IMAD.MOV.U32 R8, RZ, RZ, R14 ;  /* 0x000000ffff087224 */ /* 0x001fe400078e000e */
[----:B------:R-:W-:Y:S01]  /*1600*/  IMAD.MOV.U32 R9, RZ, RZ, R21 ;  /* 0x000000ffff097224 */ /* 0x000fe200078e0015 */
[----:B---3--:R0:W-:Y:S02]  /*1610*/  STG.E desc[UR4][R6.64+0x14], R17 ;  /* 0x0000141106007986 */ /* 0x0081e4000c101904 */
[----:B0-----:R-:W-:Y:S02]  /*1620*/  IMAD.MOV.U32 R6, RZ, RZ, R12 ;  /* 0x000000ffff067224 */ /* 0x001fe400078e000c */
[----:B------:R-:W-:-:S07]  /*1630*/  IMAD.MOV.U32 R7, RZ, RZ, R19 ;  /* 0x000000ffff077224 */ /* 0x000fce00078e0013 */
.L_x_14:
[----:B------:R-:W-:-:S04]  /*1640*/  ISETP.LT.U32.AND P1, PT, R10, R13, PT ;  /* 0x0000000d0a00720c */ /* 0x000fc80003f21070 */
[----:B------:R-:W-:-:S13]  /*1650*/  ISETP.LT.OR.EX P0, PT, R22, R15, P0, P1 ;  /* 0x0000000f1600720c */ /* 0x000fda0000701710 */
[----:B------:R-:W-:Y:S05]  /*1660*/  @!P0 BRA `(.L_x_5) ;  /* 0x0000000000208947 */ /* 0x000fea0003800000 */
[----:B------:R-:W2:Y:S04]  /*1670*/  LDG.E R11, desc[UR4][R8.64+-0x8] ;  /* 0xfffff804080b7981 */ /* 0x000ea8000c1e1900 */
[----:B--2---:R1:W-:Y:S04]  /*1680*/  STG.E desc[UR4][R6.64+-0x8], R11 ;  /* 0xfffff80b06007986 */ /* 0x0043e8000c101904 */
[----:B------:R-:W2:Y:S04]  /*1690*/  LDG.E R17, desc[UR4][R8.64+-0x4] ;  /* 0xfffffc0408117981 */ /* 0x000ea8000c1e1900 */
[----:B--2---:R1:W-:Y:S04]  /*16a0*/  STG.E desc[UR4][R6.64+-0x4], R17 ;  /* 0xfffffc1106007986 */ /* 0x0043e8000c101904 */
[----:B------:R-:W2:Y:S04]  /*16b0*/  LDG.E R19, desc[UR4][R8.64] ;  /* 0x0000000408137981 */ /* 0x000ea8000c1e1900 */
[----:B--2---:R1:W-:Y:S04]  /*16c0*/  STG.E desc[UR4][R6.64], R19 ;  /* 0x0000001306007986 */ /* 0x0043e8000c101904 */
[----:B------:R-:W2:Y:S04]  /*16d0*/  LDG.E R21, desc[UR4][R8.64+0x4] ;  /* 0x0000040408157981 */ /* 0x000ea8000c1e1900 */
[----:B--2---:R1:W-:Y:S02]  /*16e0*/  STG.E desc[UR4][R6.64+0x4], R21 ;  /* 0x0000041506007986 */ /* 0x0043e4000c101904 */
.L_x_5:
[----:B------:R-:W-:-:S04]  /*16f0*/  ISETP.GE.U32.AND P0, PT, R4, 0x1, PT ;  /* 0x000000010400780c */ /* 0x000fc80003f06070 */
[----:B------:R-:W-:-:S13]  /*1700*/  ISETP.GE.AND.EX P0, PT, R5, RZ, PT, P0 ;  /* 0x000000ff0500720c */ /* 0x000fda0003f06300 */
[----:B------:R-:W-:Y:S05]  /*1710*/  @!P0 EXIT ;  /* 0x000000000000894d */ /* 0x000fea0003800000 */
[----:B------:R-:W-:-:S04]  /*1720*/  IADD3 R4, P1, PT, R2, 0x1, RZ ;  /* 0x0000000102047810 */ /* 0x000fc80007f3e0ff */
[----:B------:R-:W-:Y:S01]  /*1730*/  ISETP.GT.U32.AND P0, PT, R13, R4, PT ;  /* 0x000000040d00720c */ /* 0x000fe20003f04070 */
[----:B01----:R-:W-:-:S05]  /*1740*/  IMAD.X R6, RZ, RZ, R0, P1 ;  /* 0x000000ffff067224 */ /* 0x003fca00008e0600 */
[----:B------:R-:W-:-:S04]  /*1750*/  ISETP.GT.AND.EX P0, PT, R15, R6, PT, P0 ;  /* 0x000000060f00720c */ /* 0x000fc80003f04300 */
[----:B------:R-:W-:-:S04]  /*1760*/  SEL R7, R13, R4, P0 ;  /* 0x000000040d077207 */ /* 0x000fc80000000000 */
[C---:B------:R-:W-:Y:S01]  /*1770*/  IADD3 R4, P2, PT, -R7.reuse, R2, RZ ;  /* 0x0000000207047210 */ /* 0x040fe20007f5e1ff */
[--C-:B------:R-:W-:Y:S01]  /*1780*/  IMAD.IADD R5, R7, 0x1, -R2.reuse ;  /* 0x0000000107057824 */ /* 0x100fe200078e0a02 */
[----:B------:R-:W-:Y:S01]  /*1790*/  SEL R7, R15, R6, P0 ;  /* 0x000000060f077207 */ /* 0x000fe20000000000 */
[----:B------:R-:W-:Y:S01]  /*17a0*/  IMAD.MOV.U32 R6, RZ, RZ, R2 ;  /* 0x000000ffff067224 */ /* 0x000fe200078e0002 */
[----:B------:R-:W-:Y:S02]  /*17b0*/  ISETP.GT.U32.AND P0, PT, R4, -0x4, PT ;  /* 0xfffffffc0400780c */ /* 0x000fe40003f04070 */
[----:B------:R-:W-:Y:S01]  /*17c0*/  LOP3.LUT R5, R5, 0x3, RZ, 0xc0, !PT ;  /* 0x0000000305057812 */ /* 0x000fe200078ec0ff */
[----:B------:R-:W-:-:S03]  /*17d0*/  IMAD.X R4, R0, 0x1, ~R7, P2 ;  /* 0x0000000100047824 */ /* 0x000fc600010e0e07 */
[----:B------:R-:W-:Y:S02]  /*17e0*/  ISETP.NE.U32.AND P1, PT, R5, RZ, PT ;  /* 0x000000ff0500720c */ /* 0x000fe40003f25070 */
[----:B------:R-:W-:Y:S02]  /*17f0*/  ISETP.GT.U32.AND.EX P0, PT, R4, -0x1, PT, P0 ;  /* 0xffffffff0400780c */ /* 0x000fe40003f04100 */
[----:B------:R-:W-:-:S13]  /*1800*/  ISETP.NE.AND.EX P1, PT, RZ, RZ, PT, P1 ;  /* 0x000000ffff00720c */ /* 0x000fda0003f25310 */
[----:B------:R-:W-:Y:S05]  /*1810*/  @!P1 BRA `(.L_x_15) ;  /* 0x0000000000689947 */ /* 0x000fea0003800000 */
[----:B------:R-:W0:Y:S01]  /*1820*/  LDCU.128 UR8, c[0x0][0x380] ;  /* 0x00007000ff0877ac */ /* 0x000e220008000c00 */
[C---:B------:R-:W-:Y:S01]  /*1830*/  IMAD.SHL.U32 R8, R2.reuse, 0x4, RZ ;  /* 0x0000000402087824 */ /* 0x040fe200078e00ff */
[----:B------:R-:W-:Y:S02]  /*1840*/  SHF.L.U64.HI R9, R2, 0x2, R0 ;  /* 0x0000000202097819 */ /* 0x000fe40000010200 */
[----:B------:R-:W-:Y:S02]  /*1850*/  IADD3 R6, P3, PT, R5, R2, RZ ;  /* 0x0000000205067210 */ /* 0x000fe40007f7e0ff */
[----:B------:R-:W-:-:S03]  /*1860*/  IADD3 R4, P4, PT, RZ, -R5, RZ ;  /* 0x80000005ff047210 */ /* 0x000fc60007f9e0ff */
[----:B------:R-:W-:Y:S02]  /*1870*/  IMAD.X R0, RZ, RZ, R0, P3 ;  /* 0x000000ffff007224 */ /* 0x000fe400018e0600 */
[----:B------:R-:W-:Y:S01]  /*1880*/  IMAD.X R7, RZ, RZ, -0x1, P4 ;  /* 0xffffffffff077424 */ /* 0x000fe200020e06ff */
[C---:B0-----:R-:W-:Y:S02]  /*1890*/  IADD3 R10, P1, PT, R8.reuse, UR8, RZ ;  /* 0x00000008080a7c10 */ /* 0x041fe4000ff3e0ff */
[----:B------:R-:W-:Y:S02]  /*18a0*/  IADD3 R8, P2, PT, R8, UR10, RZ ;  /* 0x0000000a08087c10 */ /* 0x000fe4000ff5e0ff */
[C---:B------:R-:W-:Y:S02]  /*18b0*/  IADD3.X R11, PT, PT, R9.reuse, UR9, RZ, P1, !PT ;  /* 0x00000009090b7c10 */ /* 0x040fe40008ffe4ff */
[----:B------:R-:W-:-:S09]  /*18c0*/  IADD3.X R9, PT, PT, R9, UR11, RZ, P2, !PT ;  /* 0x0000000b09097c10 */ /* 0x000fd200097fe4ff */
.L_x_16:
[----:B0-----:R-:W-:Y:S02]  /*18d0*/  IMAD.MOV.U32 R2, RZ, RZ, R8 ;  /* 0x000000ffff027224 */ /* 0x001fe400078e0008 */
[----:B------:R-:W-:-:S05]  /*18e0*/  IMAD.MOV.U32 R3, RZ, RZ, R9 ;  /* 0x000000ffff037224 */ /* 0x000fca00078e0009 */
[----:B------:R0:W2:Y:S01]  /*18f0*/  LDG.E R5, desc[UR4][R2.64] ;  /* 0x0000000402057981 */ /* 0x0000a2000c1e1900 */
[----:B------:R-:W-:Y:S02]  /*1900*/  IADD3 R4, P1, PT, R4, 0x1, RZ ;  /* 0x0000000104047810 */ /* 0x000fe40007f3e0ff */
[----:B------:R-:W-:-:S03]  /*1910*/  IADD3 R8, P3, PT, R8, 0x4, RZ ;  /* 0x0000000408087810 */ /* 0x000fc60007f7e0ff */
[----:B------:R-:W-:Y:S01]  /*1920*/  IMAD.X R7, RZ, RZ, R7, P1 ;  /* 0x000000ffff077224 */ /* 0x000fe200008e0607 */
        /* <DEDUP_REMOVED lines=9> */
.L_x_15:
[----:B------:R-:W-:Y:S05]  /*19c0*/  @P0 EXIT ;  /* 0x000000000000094d */ /* 0x000fea0003800000 */
[----:B------:R-:W1:Y:S01]  /*19d0*/  LDCU.128 UR8, c[0x0][0x380] ;  /* 0x00007000ff0877ac */ /* 0x000e620008000c00 */
[C---:B0-----:R-:W-:Y:S02]  /*19e0*/  IADD3 R3, P2, PT, -R6.reuse, R13, RZ ;  /* 0x0000000d06037210 */ /* 0x041fe40007f5e1ff */
[C---:B------:R-:W-:Y:S02]  /*19f0*/  LEA R2, P0, R6.reuse, 0x8, 0x2 ;  /* 0x0000000806027811 */ /* 0x040fe400078010ff */
[----:B------:R-:W-:Y:S01]  /*1a00*/  ISETP.GT.U32.AND P1, PT, R3, 0xc, PT ;  /* 0x0000000c0300780c */ /* 0x000fe20003f24070 */
[--C-:B------:R-:W-:Y:S01]  /*1a10*/  IMAD.X R3, R15, 0x1, ~R0.reuse, P2 ;  /* 0x000000010f037824 */ /* 0x100fe200010e0e00 */
[----:B------:R-:W-:-:S04]  /*1a20*/  LEA.HI.X R7, R6, RZ, R0, 0x2, P0 ;  /* 0x000000ff06077211 */ /* 0x000fc800000f1400 */
[----:B------:R-:W-:Y:S02]  /*1a30*/  ISETP.GT.AND.EX P1, PT, R3, RZ, PT, P1 ;  /* 0x000000ff0300720c */ /* 0x000fe40003f24310 */
[C---:B-1----:R-:W-:Y:S02]  /*1a40*/  IADD3 R4, P2, PT, R2.reuse, UR10, RZ ;  /* 0x0000000a02047c10 */ /* 0x042fe4000ff5e0ff */
[----:B------:R-:W-:Y:S02]  /*1a50*/  IADD3 R2, P0, PT, R2, UR8, RZ ;  /* 0x0000000802027c10 */ /* 0x000fe4000ff1e0ff */
[C---:B------:R-:W-:Y:S02]  /*1a60*/  IADD3.X R5, PT, PT, R7.reuse, UR11, RZ, P2, !PT ;  /* 0x0000000b07057c10 */ /* 0x040fe400097fe4ff */
[----:B------:R-:W-:Y:S02]  /*1a70*/  IADD3.X R3, PT, PT, R7, UR9, RZ, P0, !PT ;  /* 0x0000000907037c10 */ /* 0x000fe400087fe4ff */
[----:B------:R-:W-:-:S03]  /*1a80*/  PLOP3.LUT P0, PT, PT, PT, PT, 0x80, 0x8 ;  /* 0x000000000008781c */ /* 0x000fc60003f0f070 */
[----:B------:R-:W-:Y:S10]  /*1a90*/  @!P1 BRA `(.L_x_17) ;  /* 0x0000000000c09947 */ /* 0x000ff40003800000 */
[----:B------:R-:W-:Y:S02]  /*1aa0*/  IADD3 R9, P1, PT, R13, -0xc, RZ ;  /* 0xfffffff40d097810 */ /* 0x000fe40007f3e0ff */
[----:B------:R-:W-:Y:S02]  /*1ab0*/  PLOP3.LUT P0, PT, PT, PT, PT, 0x8, 0x80 ;  /* 0x000000000080781c */ /* 0x000fe40003f0e170 */
[----:B------:R-:W-:-:S11]  /*1ac0*/  IADD3.X R7, PT, PT, R15, -0x1, RZ, P1, !PT ;  /* 0xffffffff0f077810 */ /* 0x000fd60000ffe4ff */
.L_x_18:
        /* <DEDUP_REMOVED lines=45> */
.L_x_17:
        /* <DEDUP_REMOVED lines=32> */
.L_x_19:
[----:B------:R-:W-:-:S04]  /*1fa0*/  ISETP.LT.U32.AND P1, PT, R6, R13, PT ;  /* 0x0000000d0600720c */ /* 0x000fc80003f21070 */
[----:B------:R-:W-:-:S13]  /*1fb0*/  ISETP.LT.OR.EX P0, PT, R0, R15, P0, P1 ;  /* 0x0000000f0000720c */ /* 0x000fda0000701710 */
[----:B------:R-:W-:Y:S05]  /*1fc0*/  @!P0 EXIT ;  /* 0x000000000000894d */ /* 0x000fea0003800000 */
[----:B------:R-:W2:Y:S04]  /*1fd0*/  LDG.E R7, desc[UR4][R4.64+-0x8] ;  /* 0xfffff80404077981 */ /* 0x000ea8000c1e1900 */
[----:B--2---:R-:W-:Y:S04]  /*1fe0*/  STG.E desc[UR4][R2.64+-0x8], R7 ;  /* 0xfffff80702007986 */ /* 0x004fe8000c101904 */
[----:B------:R-:W2:Y:S04]  /*1ff0*/  LDG.E R9, desc[UR4][R4.64+-0x4] ;  /* 0xfffffc0404097981 */ /* 0x000ea8000c1e1900 */
[----:B--2---:R-:W-:Y:S04]  /*2000*/  STG.E desc[UR4][R2.64+-0x4], R9 ;  /* 0xfffffc0902007986 */ /* 0x004fe8000c101904 */
[----:B------:R-:W2:Y:S04]  /*2010*/  LDG.E R11, desc[UR4][R4.64] ;  /* 0x00000004040b7981 */ /* 0x000ea8000c1e1900 */
[----:B--2---:R-:W-:Y:S04]  /*2020*/  STG.E desc[UR4][R2.64], R11 ;  /* 0x0000000b02007986 */ /* 0x004fe8000c101904 */
[----:B------:R-:W2:Y:S04]  /*2030*/  LDG.E R13, desc[UR4][R4.64+0x4] ;  /* 0x00000404040d7981 */ /* 0x000ea8000c1e1900 */
[----:B--2---:R-:W-:Y:S01]  /*2040*/  STG.E desc[UR4][R2.64+0x4], R13 ;  /* 0x0000040d02007986 */ /* 0x004fe2000c101904 */
[----:B------:R-:W-:Y:S05]  /*2050*/  EXIT ;  /* 0x000000000000794d */ /* 0x000fea0003800000 */
.L_x_20:
[----:B------:R-:W-:-:S00]  /*2060*/  BRA `(.L_x_20) ;  /* 0xfffffffc00fc7947 */ /* 0x000fc0000383ffff */
[----:B------:R-:W-:-:S00]  /*2070*/  NOP ;  /* 0x0000000000007918 */ /* 0x000fc00000000000 */
        /* <DEDUP_REMOVED lines=8> */
.L_x_21:


//--------------------- .nv.shared.reserved.0     --------------------------
	.section	.nv.shared.reserved.0,"aw",@nobits
	.weak		__nv_reservedSMEM_offset_0_alias
	.size		__nv_reservedSMEM_offset_0_alias, 0, 64
	.other		__nv_reservedSMEM_offset_0_alias,@"STO_CUDA_RESERVED_SHARED STV_DEFAULT"
__nv_reservedSMEM_offset_0_alias:
	.zero		0
	.zero		64


//--------------------- .nv.constant0._Z13mergeVec_halfIiEvPT_S1_l --------------------------
	.section	.nv.constant0._Z13mergeVec_halfIiEvPT_S1_l,"a",@progbits
	.sectionflags	@""
	.align	4
.nv.constant0._Z13mergeVec_halfIiEvPT_S1_l:
	.zero		920


//--------------------- SYMBOLS --------------------------

	.type		.nv.reservedSmem.offset0,@object
	.size		.nv.reservedSmem.offset0,0x4
